	.headerflags	@"EF_CUDA_TEXMODE_UNIFIED EF_CUDA_64BIT_ADDRESS EF_CUDA_SM86 EF_CUDA_VIRTUAL_SM(EF_CUDA_SM86)"
	.elftype	@"ET_EXEC"


//--------------------- .nv.info                  --------------------------
	.section	.nv.info,"",@"SHT_CUDA_INFO"
	.align	4


	//----- nvinfo : EIATTR_REGCOUNT
	.align		4
        /*0000*/ 	.byte	0x04, 0x2f
        /*0002*/ 	.short	(.L_1 - .L_0)
	.align		4
.L_0:
        /*0004*/ 	.word	index@(triton_poi_fused_add_mul_4)
        /*0008*/ 	.word	0x00000012


	//----- nvinfo : EIATTR_MIN_STACK_SIZE
	.align		4
.L_1:
        /*000c*/ 	.byte	0x04, 0x12
        /*000e*/ 	.short	(.L_3 - .L_2)
	.align		4
.L_2:
        /*0010*/ 	.word	index@(triton_poi_fused_add_mul_4)
        /*0014*/ 	.word	0x00000000


	//----- nvinfo : EIATTR_FRAME_SIZE
	.align		4
.L_3:
        /*0018*/ 	.byte	0x04, 0x11
        /*001a*/ 	.short	(.L_5 - .L_4)
	.align		4
.L_4:
        /*001c*/ 	.word	index@(triton_poi_fused_add_mul_4)
        /*0020*/ 	.word	0x00000000


	//----- nvinfo : EIATTR_MIN_STACK_SIZE
	.align		4
.L_5:
        /*0024*/ 	.byte	0x04, 0x12
        /*0026*/ 	.short	(.L_7 - .L_6)
	.align		4
.L_6:
        /*0028*/ 	.word	index@(triton_poi_fused_add_mul_4)
        /*002c*/ 	.word	0x00000000
.L_7:


//--------------------- .nv.info.triton_poi_fused_add_mul_4 --------------------------
	.section	.nv.info.triton_poi_fused_add_mul_4,"",@"SHT_CUDA_INFO"
	.sectionflags	@""
	.align	4


	//----- nvinfo : EIATTR_CUDA_API_VERSION
	.align		4
        /*0000*/ 	.byte	0x04, 0x37
        /*0002*/ 	.short	(.L_9 - .L_8)
.L_8:
        /*0004*/ 	.word	0x0000007c


	//----- nvinfo : EIATTR_SW2861232_WAR
	.align		4
.L_9:
        /*0008*/ 	.byte	0x01, 0x35
	.zero		2


	//----- nvinfo : EIATTR_PARAM_CBANK
	.align		4
        /*000c*/ 	.byte	0x04, 0x0a
        /*000e*/ 	.short	(.L_11 - .L_10)
	.align		4
.L_10:
        /*0010*/ 	.word	index@(.nv.constant0.triton_poi_fused_add_mul_4)
        /*0014*/ 	.short	0x0160
        /*0016*/ 	.short	0x0038


	//----- nvinfo : EIATTR_CBANK_PARAM_SIZE
	.align		4
.L_11:
        /*0018*/ 	.byte	0x03, 0x19
        /*001a*/ 	.short	0x0038


	//----- nvinfo : EIATTR_KPARAM_INFO
	.align		4
        /*001c*/ 	.byte	0x04, 0x17
        /*001e*/ 	.short	(.L_13 - .L_12)
.L_12:
        /*0020*/ 	.word	0x00000000
        /*0024*/ 	.short	0x0006
        /*0026*/ 	.short	0x0030
        /*0028*/ 	.byte	0x00, 0xf4, 0x21, 0x00


	//----- nvinfo : EIATTR_KPARAM_INFO
	.align		4
.L_13:
        /*002c*/ 	.byte	0x04, 0x17
        /*002e*/ 	.short	(.L_15 - .L_14)
.L_14:
        /*0030*/ 	.word	0x00000000
        /*0034*/ 	.short	0x0005
        /*0036*/ 	.short	0x0028
        /*0038*/ 	.byte	0x00, 0xf0, 0x11, 0x00


	//----- nvinfo : EIATTR_KPARAM_INFO
	.align		4
.L_15:
        /*003c*/ 	.byte	0x04, 0x17
        /*003e*/ 	.short	(.L_17 - .L_16)
.L_16:
        /*0040*/ 	.word	0x00000000
        /*0044*/ 	.short	0x0004
        /*0046*/ 	.short	0x0020
        /*0048*/ 	.byte	0x00, 0xf4, 0x21, 0x00


	//----- nvinfo : EIATTR_KPARAM_INFO
	.align		4
.L_17:
        /*004c*/ 	.byte	0x04, 0x17
        /*004e*/ 	.short	(.L_19 - .L_18)
.L_18:
        /*0050*/ 	.word	0x00000000
        /*0054*/ 	.short	0x0003
        /*0056*/ 	.short	0x0018
        /*0058*/ 	.byte	0x00, 0xf4, 0x21, 0x00


	//----- nvinfo : EIATTR_KPARAM_INFO
	.align		4
.L_19:
        /*005c*/ 	.byte	0x04, 0x17
        /*005e*/ 	.short	(.L_21 - .L_20)
.L_20:
        /*0060*/ 	.word	0x00000000
        /*0064*/ 	.short	0x0002
        /*0066*/ 	.short	0x0010
        /*0068*/ 	.byte	0x00, 0xf4, 0x21, 0x00


	//----- nvinfo : EIATTR_KPARAM_INFO
	.align		4
.L_21:
        /*006c*/ 	.byte	0x04, 0x17
        /*006e*/ 	.short	(.L_23 - .L_22)
.L_22:
        /*0070*/ 	.word	0x00000000
        /*0074*/ 	.short	0x0001
        /*0076*/ 	.short	0x0008
        /*0078*/ 	.byte	0x00, 0xf4, 0x21, 0x00


	//----- nvinfo : EIATTR_KPARAM_INFO
	.align		4
.L_23:
        /*007c*/ 	.byte	0x04, 0x17
        /*007e*/ 	.short	(.L_25 - .L_24)
.L_24:
        /*0080*/ 	.word	0x00000000
        /*0084*/ 	.short	0x0000
        /*0086*/ 	.short	0x0000
        /*0088*/ 	.byte	0x00, 0xf4, 0x21, 0x00


	//----- nvinfo : EIATTR_MAXREG_COUNT
	.align		4
.L_25:
        /*008c*/ 	.byte	0x03, 0x1b
        /*008e*/ 	.short	0x00ff


	//----- nvinfo : EIATTR_EXIT_INSTR_OFFSETS
	.align		4
        /*0090*/ 	.byte	0x04, 0x1c
        /*0092*/ 	.short	(.L_27 - .L_26)


	//   ....[0]....
.L_26:
        /*0094*/ 	.word	0x000002e0


	//----- nvinfo : EIATTR_REQNTID
	.align		4
.L_27:
        /*0098*/ 	.byte	0x04, 0x10
        /*009a*/ 	.short	(.L_29 - .L_28)
.L_28:
        /*009c*/ 	.word	0x00000100
        /*00a0*/ 	.word	0x00000001
        /*00a4*/ 	.word	0x00000001
.L_29:


//--------------------- .nv.callgraph             --------------------------
	.section	.nv.callgraph,"",@"SHT_CUDA_CALLGRAPH"
	.align	4
	.sectionentsize	8
	.align		4
        /*0000*/ 	.word	0x00000000
	.align		4
        /*0004*/ 	.word	0xffffffff
	.align		4
        /*0008*/ 	.word	0x00000000
	.align		4
        /*000c*/ 	.word	0xfffffffe
	.align		4
        /*0010*/ 	.word	0x00000000
	.align		4
        /*0014*/ 	.word	0xfffffffd
	.align		4
        /*0018*/ 	.word	0x00000000
	.align		4
        /*001c*/ 	.word	0xfffffffc


//--------------------- .nv.rel.action            --------------------------
	.section	.nv.rel.action,"",@"SHT_CUDA_RELOCINFO"
	.align	8
	.sectionentsize	8
        /*0000*/ 	.byte	0x73, 0x00, 0x00, 0x00, 0x00, 0x00, 0x00, 0x00, 0x00, 0x00, 0x00, 0x11, 0x25, 0x00, 0x05, 0x36


//--------------------- .nv.constant0.triton_poi_fused_add_mul_4 --------------------------
	.section	.nv.constant0.triton_poi_fused_add_mul_4,"a",@progbits
	.sectionflags	@""
	.align	4
.nv.constant0.triton_poi_fused_add_mul_4:
	.zero		408


//--------------------- .text.triton_poi_fused_add_mul_4 --------------------------
	.section	.text.triton_poi_fused_add_mul_4,"ax",@progbits
	.sectioninfo	@"SHI_REGISTERS=18"
	.align	128
        .global         triton_poi_fused_add_mul_4
        .type           triton_poi_fused_add_mul_4,@function
        .size           triton_poi_fused_add_mul_4,(.L_x_1 - triton_poi_fused_add_mul_4)
        .other          triton_poi_fused_add_mul_4,@"STO_CUDA_ENTRY STV_DEFAULT"
triton_poi_fused_add_mul_4:
.text.triton_poi_fused_add_mul_4:
[----:B------:R-:W-:Y:S02]  /*0000*/  MOV R1, c[0x0][0x28] ;  /* 0x00000a0000017a02 */ /* 0x000fe40000000f00 */
[----:B------:R-:W0:Y:S01]  /*0010*/  S2R R0, SR_TID.X ;  /* 0x0000000000007919 */ /* 0x000e220000002100 */
[----:B------:R-:W-:Y:S01]  /*0020*/  IMAD.MOV.U32 R5, RZ, RZ, 0x2 ;  /* 0x00000002ff057424 */ /* 0x000fe200078e00ff */
[----:B------:R-:W-:Y:S02]  /*0030*/  ULDC.64 UR4, c[0x0][0x118] ;  /* 0x0000460000047ab9 */ /* 0x000fe40000000a00 */
[----:B------:R-:W1:Y:S01]  /*0040*/  S2R R3, SR_CTAID.X ;  /* 0x0000000000037919 */ /* 0x000e620000002500 */
[----:B0-----:R-:W-:-:S05]  /*0050*/  IMAD.SHL.U32 R0, R0, 0x2, RZ ;  /* 0x0000000200007824 */ /* 0x001fca00078e00ff */
[----:B------:R-:W-:-:S04]  /*0060*/  LOP3.LUT R0, R0, 0x1fe, RZ, 0xc0, !PT ;  /* 0x000001fe00007812 */ /* 0x000fc800078ec0ff */
[----:B-1----:R-:W-:-:S05]  /*0070*/  LEA R0, R3, R0, 0x9 ;  /* 0x0000000003007211 */ /* 0x002fca00078e48ff */
[----:B------:R-:W-:-:S05]  /*0080*/  IMAD.HI R2, R0, 0x2aaaaaab, RZ ;  /* 0x2aaaaaab00027827 */ /* 0x000fca00078e02ff */
[----:B------:R-:W-:-:S04]  /*0090*/  SHF.R.U32.HI R3, RZ, 0x1f, R2 ;  /* 0x0000001fff037819 */ /* 0x000fc80000011602 */
[----:B------:R-:W-:-:S05]  /*00a0*/  LEA.HI R3, R2, R3, RZ, 0x17 ;  /* 0x0000000302037211 */ /* 0x000fca00078fb8ff */
[----:B------:R-:W-:-:S05]  /*00b0*/  IMAD R10, R3, -0xc00, R0 ;  /* 0xfffff400030a7824 */ /* 0x000fca00078e0200 */
[----:B------:R-:W-:-:S05]  /*00c0*/  IADD3 R8, R10, 0x1800, RZ ;  /* 0x000018000a087810 */ /* 0x000fca0007ffe0ff */
[----:B------:R-:W-:-:S04]  /*00d0*/  IMAD.WIDE.U32 R6, R8, R5, c[0x0][0x170] ;  /* 0x00005c0008067625 */ /* 0x000fc800078e0005 */
[-C--:B------:R-:W-:Y:S02]  /*00e0*/  IMAD.WIDE.U32 R8, R8, R5.reuse, c[0x0][0x178] ;  /* 0x00005e0008087625 */ /* 0x080fe400078e0005 */
[----:B------:R-:W2:Y:S02]  /*00f0*/  LDG.E.EL R6, [R6.64] ;  /* 0x0000000406067981 */ /* 0x000ea4000c2e1900 */
[-C--:B------:R-:W-:Y:S02]  /*0100*/  IMAD.WIDE R10, R10, R5.reuse, c[0x0][0x180] ;  /* 0x000060000a0a7625 */ /* 0x080fe400078e0205 */
[----:B------:R-:W3:Y:S02]  /*0110*/  LDG.E.EL R8, [R8.64] ;  /* 0x0000000408087981 */ /* 0x000ee4000c2e1900 */
[CC--:B------:R-:W-:Y:S02]  /*0120*/  IMAD.WIDE R2, R0.reuse, R5.reuse, c[0x0][0x160] ;  /* 0x0000580000027625 */ /* 0x0c0fe400078e0205 */
[----:B------:R-:W4:Y:S02]  /*0130*/  LDG.E.EL R10, [R10.64] ;  /* 0x000000040a0a7981 */ /* 0x000f24000c2e1900 */
[----:B------:R-:W-:-:S02]  /*0140*/  IMAD.WIDE R4, R0, R5, c[0x0][0x168] ;  /* 0x00005a0000047625 */ /* 0x000fc400078e0205 */
[----:B------:R-:W5:Y:S04]  /*0150*/  LDG.E R12, [R2.64] ;  /* 0x00000004020c7981 */ /* 0x000f68000c1e1900 */
[----:B------:R0:W5:Y:S01]  /*0160*/  LDG.E R4, [R4.64] ;  /* 0x0000000404047981 */ /* 0x000162000c1e1900 */
[----:B--2---:R-:W-:Y:S01]  /*0170*/  SHF.L.U32 R0, R6, 0x10, RZ ;  /* 0x0000001006007819 */ /* 0x004fe200000006ff */
[C---:B---3--:R-:W-:Y:S01]  /*0180*/  IMAD.U32 R13, R8.reuse, 0x10000, RZ ;  /* 0x00010000080d7824 */ /* 0x048fe200078e00ff */
[----:B------:R-:W-:Y:S02]  /*0190*/  PRMT R8, R8, 0x7632, R8 ;  /* 0x0000763208087816 */ /* 0x000fe40000000008 */
[----:B------:R-:W-:Y:S01]  /*01a0*/  PRMT R6, R6, 0x7632, R6 ;  /* 0x0000763206067816 */ /* 0x000fe20000000006 */
[----:B------:R-:W-:Y:S01]  /*01b0*/  FADD R15, R0, R13 ;  /* 0x0000000d000f7221 */ /* 0x000fe20000000000 */
[----:B----4-:R-:W-:-:S02]  /*01c0*/  PRMT R9, R10, 0x7632, R9 ;  /* 0x000076320a097816 */ /* 0x010fc40000000009 */
[----:B-----5:R-:W-:Y:S01]  /*01d0*/  PRMT R13, R12, 0x7632, R13 ;  /* 0x000076320c0d7816 */ /* 0x020fe2000000000d */
[----:B------:R-:W-:Y:S01]  /*01e0*/  IMAD.U32 R7, R8, 0x10000, RZ ;  /* 0x0001000008077824 */ /* 0x000fe200078e00ff */
[----:B------:R-:W-:Y:S01]  /*01f0*/  SHF.L.U32 R12, R12, 0x10, RZ ;  /* 0x000000100c0c7819 */ /* 0x000fe200000006ff */
[----:B------:R-:W-:Y:S01]  /*0200*/  IMAD.U32 R8, R9, 0x10000, RZ ;  /* 0x0001000009087824 */ /* 0x000fe200078e00ff */
[----:B------:R-:W-:Y:S02]  /*0210*/  SHF.L.U32 R6, R6, 0x10, RZ ;  /* 0x0000001006067819 */ /* 0x000fe400000006ff */
[----:B0-----:R-:W-:Y:S02]  /*0220*/  SHF.L.U32 R5, R10, 0x10, RZ ;  /* 0x000000100a057819 */ /* 0x001fe400000006ff */
[----:B------:R-:W-:Y:S02]  /*0230*/  PRMT R0, R4, 0x7632, R0 ;  /* 0x0000763204007816 */ /* 0x000fe40000000000 */
[----:B------:R-:W-:Y:S01]  /*0240*/  SHF.L.U32 R13, R13, 0x10, RZ ;  /* 0x000000100d0d7819 */ /* 0x000fe200000006ff */
[----:B------:R-:W-:Y:S01]  /*0250*/  FADD R7, R6, R7 ;  /* 0x0000000706077221 */ /* 0x000fe20000000000 */
[----:B------:R-:W-:Y:S01]  /*0260*/  SHF.L.U32 R4, R4, 0x10, RZ ;  /* 0x0000001004047819 */ /* 0x000fe200000006ff */
[----:B------:R-:W-:Y:S01]  /*0270*/  FADD R5, R12, R5 ;  /* 0x000000050c057221 */ /* 0x000fe20000000000 */
[----:B------:R-:W-:Y:S01]  /*0280*/  SHF.L.U32 R0, R0, 0x10, RZ ;  /* 0x0000001000007819 */ /* 0x000fe200000006ff */
[----:B------:R-:W-:-:S02]  /*0290*/  FADD R8, R13, R8 ;  /* 0x000000080d087221 */ /* 0x000fc40000000000 */
[----:B------:R-:W-:Y:S02]  /*02a0*/  FFMA R4, R15, R5, R4 ;  /* 0x000000050f047223 */ /* 0x000fe40000000004 */
[----:B------:R-:W-:-:S05]  /*02b0*/  FFMA R7, R7, R8, R0 ;  /* 0x0000000807077223 */ /* 0x000fca0000000000 */
[----:B------:R-:W-:-:S05]  /*02c0*/  F2FP.BF16.PACK_AB R7, R7, R4 ;  /* 0x000000040707723e */ /* 0x000fca00000010ff */
[----:B------:R-:W-:Y:S01]  /*02d0*/  STG.E [R2.64], R7 ;  /* 0x0000000702007986 */ /* 0x000fe2000c101904 */
[----:B------:R-:W-:Y:S05]  /*02e0*/  EXIT ;  /* 0x000000000000794d */ /* 0x000fea0003800000 */
.L_x_0:
[----:B------:R-:W-:-:S00]  /*02f0*/  BRA `(.L_x_0) ;  /* 0xfffffff000007947 */ /* 0x000fc0000383ffff */
[----:B------:R-:W-:-:S00]  /*0300*/  NOP ;  /* 0x0000000000007918 */ /* 0x000fc00000000000 */
[----:B------:R-:W-:-:S00]  /*0310*/  NOP ;  /* 0x0000000000007918 */ /* 0x000fc00000000000 */
[----:B------:R-:W-:-:S00]  /*0320*/  NOP ;  /* 0x0000000000007918 */ /* 0x000fc00000000000 */
[----:B------:R-:W-:-:S00]  /*0330*/  NOP ;  /* 0x0000000000007918 */ /* 0x000fc00000000000 */
[----:B------:R-:W-:-:S00]  /*0340*/  NOP ;  /* 0x0000000000007918 */ /* 0x000fc00000000000 */
[----:B------:R-:W-:-:S00]  /*0350*/  NOP ;  /* 0x0000000000007918 */ /* 0x000fc00000000000 */
[----:B------:R-:W-:-:S00]  /*0360*/  NOP ;  /* 0x0000000000007918 */ /* 0x000fc00000000000 */
[----:B------:R-:W-:-:S00]  /*0370*/  NOP ;  /* 0x0000000000007918 */ /* 0x000fc00000000000 */
.L_x_1:
